	.headerflags	@"EF_CUDA_TEXMODE_UNIFIED EF_CUDA_64BIT_ADDRESS EF_CUDA_ACCELERATORS EF_CUDA_SM90 EF_CUDA_VIRTUAL_SM(EF_CUDA_SM90)"
	.elftype	@"ET_EXEC"


//--------------------- .nv.info                  --------------------------
	.section	.nv.info,"",@"SHT_CUDA_INFO"
	.align	4


	//----- nvinfo : EIATTR_REGCOUNT
	.align		4
        /*0000*/ 	.byte	0x04, 0x2f
        /*0002*/ 	.short	(.L_1 - .L_0)
	.align		4
.L_0:
        /*0004*/ 	.word	index@(triton_poi_fused__unsafe_index_convolution_leaky_relu_12)
        /*0008*/ 	.word	0x00000018


	//----- nvinfo : EIATTR_MIN_STACK_SIZE
	.align		4
.L_1:
        /*000c*/ 	.byte	0x04, 0x12
        /*000e*/ 	.short	(.L_3 - .L_2)
	.align		4
.L_2:
        /*0010*/ 	.word	index@(triton_poi_fused__unsafe_index_convolution_leaky_relu_12)
        /*0014*/ 	.word	0x00000000


	//----- nvinfo : EIATTR_FRAME_SIZE
	.align		4
.L_3:
        /*0018*/ 	.byte	0x04, 0x11
        /*001a*/ 	.short	(.L_5 - .L_4)
	.align		4
.L_4:
        /*001c*/ 	.word	index@(triton_poi_fused__unsafe_index_convolution_leaky_relu_12)
        /*0020*/ 	.word	0x00000000


	//----- nvinfo : EIATTR_MIN_STACK_SIZE
	.align		4
.L_5:
        /*0024*/ 	.byte	0x04, 0x12
        /*0026*/ 	.short	(.L_7 - .L_6)
	.align		4
.L_6:
        /*0028*/ 	.word	index@(triton_poi_fused__unsafe_index_convolution_leaky_relu_12)
        /*002c*/ 	.word	0x00000000
.L_7:


//--------------------- .nv.info.triton_poi_fused__unsafe_index_convolution_leaky_relu_12 --------------------------
	.section	.nv.info.triton_poi_fused__unsafe_index_convolution_leaky_relu_12,"",@"SHT_CUDA_INFO"
	.sectionflags	@""
	.align	4


	//----- nvinfo : EIATTR_CUDA_API_VERSION
	.align		4
        /*0000*/ 	.byte	0x04, 0x37
        /*0002*/ 	.short	(.L_9 - .L_8)
.L_8:
        /*0004*/ 	.word	0x0000007c


	//----- nvinfo : EIATTR_KPARAM_INFO
	.align		4
.L_9:
        /*0008*/ 	.byte	0x04, 0x17
        /*000a*/ 	.short	(.L_11 - .L_10)
.L_10:
        /*000c*/ 	.word	0x00000000
        /*0010*/ 	.short	0x0004
        /*0012*/ 	.short	0x0020
        /*0014*/ 	.byte	0x00, 0xf0, 0x11, 0x00


	//----- nvinfo : EIATTR_KPARAM_INFO
	.align		4
.L_11:
        /*0018*/ 	.byte	0x04, 0x17
        /*001a*/ 	.short	(.L_13 - .L_12)
.L_12:
        /*001c*/ 	.word	0x00000000
        /*0020*/ 	.short	0x0003
        /*0022*/ 	.short	0x0018
        /*0024*/ 	.byte	0x00, 0xf4, 0x21, 0x00


	//----- nvinfo : EIATTR_KPARAM_INFO
	.align		4
.L_13:
        /*0028*/ 	.byte	0x04, 0x17
        /*002a*/ 	.short	(.L_15 - .L_14)
.L_14:
        /*002c*/ 	.word	0x00000000
        /*0030*/ 	.short	0x0002
        /*0032*/ 	.short	0x0010
        /*0034*/ 	.byte	0x00, 0xf4, 0x21, 0x00


	//----- nvinfo : EIATTR_KPARAM_INFO
	.align		4
.L_15:
        /*0038*/ 	.byte	0x04, 0x17
        /*003a*/ 	.short	(.L_17 - .L_16)
.L_16:
        /*003c*/ 	.word	0x00000000
        /*0040*/ 	.short	0x0001
        /*0042*/ 	.short	0x0008
        /*0044*/ 	.byte	0x00, 0xf4, 0x21, 0x00


	//----- nvinfo : EIATTR_KPARAM_INFO
	.align		4
.L_17:
        /*0048*/ 	.byte	0x04, 0x17
        /*004a*/ 	.short	(.L_19 - .L_18)
.L_18:
        /*004c*/ 	.word	0x00000000
        /*0050*/ 	.short	0x0000
        /*0052*/ 	.short	0x0000
        /*0054*/ 	.byte	0x00, 0xf4, 0x21, 0x00


	//----- nvinfo : EIATTR_SPARSE_MMA_MASK
	.align		4
.L_19:
        /*0058*/ 	.byte	0x03, 0x50
        /*005a*/ 	.short	0x0000


	//----- nvinfo : EIATTR_MAXREG_COUNT
	.align		4
        /*005c*/ 	.byte	0x03, 0x1b
        /*005e*/ 	.short	0x00ff


	//----- nvinfo : EIATTR_EXIT_INSTR_OFFSETS
	.align		4
        /*0060*/ 	.byte	0x04, 0x1c
        /*0062*/ 	.short	(.L_21 - .L_20)


	//   ....[0]....
.L_20:
        /*0064*/ 	.word	0x000005b0


	//----- nvinfo : EIATTR_REQNTID
	.align		4
.L_21:
        /*0068*/ 	.byte	0x04, 0x10
        /*006a*/ 	.short	(.L_23 - .L_22)
.L_22:
        /*006c*/ 	.word	0x00000080
        /*0070*/ 	.word	0x00000001
        /*0074*/ 	.word	0x00000001


	//----- nvinfo : EIATTR_CBANK_PARAM_SIZE
	.align		4
.L_23:
        /*0078*/ 	.byte	0x03, 0x19
        /*007a*/ 	.short	0x0024


	//----- nvinfo : EIATTR_PARAM_CBANK
	.align		4
        /*007c*/ 	.byte	0x04, 0x0a
        /*007e*/ 	.short	(.L_25 - .L_24)
	.align		4
.L_24:
        /*0080*/ 	.word	index@(.nv.constant0.triton_poi_fused__unsafe_index_convolution_leaky_relu_12)
        /*0084*/ 	.short	0x0210
        /*0086*/ 	.short	0x0024


	//----- nvinfo : EIATTR_SW_WAR
	.align		4
.L_25:
        /*0088*/ 	.byte	0x04, 0x36
        /*008a*/ 	.short	(.L_27 - .L_26)
.L_26:
        /*008c*/ 	.word	0x00000008
.L_27:


//--------------------- .nv.callgraph             --------------------------
	.section	.nv.callgraph,"",@"SHT_CUDA_CALLGRAPH"
	.align	4
	.sectionentsize	8
	.align		4
        /*0000*/ 	.word	0x00000000
	.align		4
        /*0004*/ 	.word	0xffffffff
	.align		4
        /*0008*/ 	.word	0x00000000
	.align		4
        /*000c*/ 	.word	0xfffffffe
	.align		4
        /*0010*/ 	.word	0x00000000
	.align		4
        /*0014*/ 	.word	0xfffffffd
	.align		4
        /*0018*/ 	.word	0x00000000
	.align		4
        /*001c*/ 	.word	0xfffffffc


//--------------------- .text.triton_poi_fused__unsafe_index_convolution_leaky_relu_12 --------------------------
	.section	.text.triton_poi_fused__unsafe_index_convolution_leaky_relu_12,"ax",@progbits
	.align	128
        .global         triton_poi_fused__unsafe_index_convolution_leaky_relu_12
        .type           triton_poi_fused__unsafe_index_convolution_leaky_relu_12,@function
        .size           triton_poi_fused__unsafe_index_convolution_leaky_relu_12,(.L_x_1 - triton_poi_fused__unsafe_index_convolution_leaky_relu_12)
        .other          triton_poi_fused__unsafe_index_convolution_leaky_relu_12,@"STO_CUDA_ENTRY STV_DEFAULT"
triton_poi_fused__unsafe_index_convolution_leaky_relu_12:
.text.triton_poi_fused__unsafe_index_convolution_leaky_relu_12:
[----:B------:R-:W-:Y:S01]  /*0000*/  LDC R1, c[0x0][0x28] ;  /* 0x00000a00ff017b82 */ /* 0x000fe20000000800 */
[----:B------:R-:W1:Y:S07]  /*0010*/  S2R R0, SR_TID.X ;  /* 0x0000000000007919 */ /* 0x000e6e0000002100 */
[----:B------:R-:W2:Y:S01]  /*0020*/  LDC.64 R2, c[0x0][0x210] ;  /* 0x00008400ff027b82 */ /* 0x000ea20000000a00 */
[----:B------:R-:W-:Y:S01]  /*0030*/  ULDC.64 UR4, c[0x0][0x208] ;  /* 0x0000820000047ab9 */ /* 0x000fe20000000a00 */
[----:B------:R-:W-:Y:S01]  /*0040*/  ULDC.64 UR6, c[0x0][0x218] ;  /* 0x0000860000067ab9 */ /* 0x000fe20000000a00 */
[----:B------:R-:W3:Y:S01]  /*0050*/  S2R R9, SR_CTAID.X ;  /* 0x0000000000097919 */ /* 0x000ee20000002500 */
[----:B-1----:R-:W-:Y:S01]  /*0060*/  IMAD.SHL.U32 R0, R0, 0x4, RZ ;  /* 0x0000000400007824 */ /* 0x002fe200078e00ff */
[----:B---3--:R-:W-:-:S04]  /*0070*/  SHF.R.S32.HI R13, RZ, 0x16, R9 ;  /* 0x00000016ff0d7819 */ /* 0x008fc80000011409 */
[----:B------:R-:W-:Y:S02]  /*0080*/  LOP3.LUT R0, R0, 0x1fc, RZ, 0xc0, !PT ;  /* 0x000001fc00007812 */ /* 0x000fe400078ec0ff */
[----:B------:R-:W-:-:S03]  /*0090*/  SGXT R13, R13, 0x1 ;  /* 0x000000010d0d781a */ /* 0x000fc60000000200 */
[----:B------:R-:W-:-:S05]  /*00a0*/  IMAD R0, R9, 0x200, R0 ;  /* 0x0000020009007824 */ /* 0x000fca00078e0200 */
[----:B------:R-:W-:-:S04]  /*00b0*/  SHF.R.S32.HI R5, RZ, 0x1f, R0 ;  /* 0x0000001fff057819 */ /* 0x000fc80000011400 */
[----:B------:R-:W-:-:S04]  /*00c0*/  LEA.HI R5, R5, R0, RZ, 0x4 ;  /* 0x0000000005057211 */ /* 0x000fc800078f20ff */
[----:B------:R-:W-:Y:S02]  /*00d0*/  SHF.R.S32.HI R4, RZ, 0x4, R5 ;  /* 0x00000004ff047819 */ /* 0x000fe40000011405 */
[----:B------:R-:W-:Y:S02]  /*00e0*/  LOP3.LUT R5, R5, 0xfffffff0, RZ, 0xc0, !PT ;  /* 0xfffffff005057812 */ /* 0x000fe400078ec0ff */
[----:B------:R-:W-:-:S04]  /*00f0*/  LEA.HI R6, R4, R4, RZ, 0x4 ;  /* 0x0000000404067211 */ /* 0x000fc800078f20ff */
[----:B------:R-:W-:-:S05]  /*0100*/  LOP3.LUT R7, R6, 0xfffffff0, RZ, 0xc0, !PT ;  /* 0xfffffff006077812 */ /* 0x000fca00078ec0ff */
[----:B------:R-:W-:Y:S02]  /*0110*/  IMAD.IADD R7, R4, 0x1, -R7 ;  /* 0x0000000104077824 */ /* 0x000fe400078e0a07 */
[----:B------:R-:W-:Y:S02]  /*0120*/  VIADD R4, R0, 0x2 ;  /* 0x0000000200047836 */ /* 0x000fe40000000000 */
[----:B--2---:R-:W-:-:S03]  /*0130*/  IMAD.WIDE R14, R7, 0x8, R2 ;  /* 0x00000008070e7825 */ /* 0x004fc600078e0202 */
[----:B------:R-:W-:Y:S01]  /*0140*/  LEA.HI R6, R13, R4, RZ, 0x4 ;  /* 0x000000040d067211 */ /* 0x000fe200078f20ff */
[----:B------:R-:W-:Y:S02]  /*0150*/  IMAD.IADD R5, R0, 0x1, -R5 ;  /* 0x0000000100057824 */ /* 0x000fe400078e0a05 */
[----:B------:R-:W2:Y:S02]  /*0160*/  LDG.E.EL.64 R14, desc[UR4][R14.64] ;  /* 0x000000040e0e7981 */ /* 0x000ea4000c2e1b00 */
[----:B------:R-:W-:Y:S01]  /*0170*/  IMAD.WIDE R8, R5, 0x8, R2 ;  /* 0x0000000805087825 */ /* 0x000fe200078e0202 */
[----:B------:R-:W-:-:S05]  /*0180*/  LOP3.LUT R5, R6, 0xfffffff0, RZ, 0xc0, !PT ;  /* 0xfffffff006057812 */ /* 0x000fca00078ec0ff */
[----:B------:R-:W-:Y:S01]  /*0190*/  IMAD.IADD R5, R4, 0x1, -R5 ;  /* 0x0000000104057824 */ /* 0x000fe200078e0a05 */
[----:B------:R-:W3:Y:S03]  /*01a0*/  LDG.E.EL.128 R8, desc[UR4][R8.64] ;  /* 0x0000000408087981 */ /* 0x000ee6000c2e1d00 */
[----:B------:R-:W-:-:S06]  /*01b0*/  IMAD.WIDE R4, R5, 0x8, R2 ;  /* 0x0000000805047825 */ /* 0x000fcc00078e0202 */
[----:B------:R-:W4:Y:S01]  /*01c0*/  LDG.E.EL.128 R4, desc[UR4][R4.64] ;  /* 0x0000000404047981 */ /* 0x000f22000c2e1d00 */
[----:B------:R-:W-:-:S04]  /*01d0*/  LEA.HI R13, R13, R0, RZ, 0x8 ;  /* 0x000000000d0d7211 */ /* 0x000fc800078f40ff */
[----:B------:R-:W-:Y:S02]  /*01e0*/  SHF.R.S32.HI R13, RZ, 0x8, R13 ;  /* 0x00000008ff0d7819 */ /* 0x000fe4000001140d */
[----:B--2---:R-:W-:-:S04]  /*01f0*/  SHF.R.U32.HI R3, RZ, 0x1c, R15 ;  /* 0x0000001cff037819 */ /* 0x004fc8000001160f */
[----:B------:R-:W-:-:S04]  /*0200*/  LOP3.LUT R3, R3, 0x8, RZ, 0xc0, !PT ;  /* 0x0000000803037812 */ /* 0x000fc800078ec0ff */
[----:B------:R-:W-:Y:S02]  /*0210*/  IADD3 R14, P0, R14, R3, RZ ;  /* 0x000000030e0e7210 */ /* 0x000fe40007f1e0ff */
[C---:B---3--:R-:W-:Y:S02]  /*0220*/  LEA R2, P1, R8.reuse, UR6, 0x2 ;  /* 0x0000000608027c11 */ /* 0x048fe4000f8210ff */
[----:B------:R-:W-:Y:S01]  /*0230*/  SHF.R.U32.HI R17, RZ, 0x1a, R9 ;  /* 0x0000001aff117819 */ /* 0x000fe20000011609 */
[----:B------:R-:W-:Y:S01]  /*0240*/  IMAD.X R19, RZ, RZ, R15, P0 ;  /* 0x000000ffff137224 */ /* 0x000fe200000e060f */
[----:B------:R-:W-:Y:S02]  /*0250*/  SHF.R.U32.HI R15, RZ, 0x1a, R11 ;  /* 0x0000001aff0f7819 */ /* 0x000fe4000001160b */
[----:B------:R-:W-:Y:S02]  /*0260*/  LEA.HI.X R3, R8, UR7, R9, 0x2, P1 ;  /* 0x0000000708037c11 */ /* 0x000fe400088f1409 */
[C---:B------:R-:W-:Y:S01]  /*0270*/  SHF.L.U64.HI R12, R14.reuse, 0x5, R19 ;  /* 0x000000050e0c7819 */ /* 0x040fe20000010213 */
[----:B------:R-:W-:Y:S01]  /*0280*/  IMAD.SHL.U32 R14, R14, 0x20, RZ ;  /* 0x000000200e0e7824 */ /* 0x000fe200078e00ff */
[----:B------:R-:W-:Y:S01]  /*0290*/  LEA R16, P0, R10, UR6, 0x2 ;  /* 0x000000060a107c11 */ /* 0x000fe2000f8010ff */
[----:B------:R-:W1:Y:S01]  /*02a0*/  LDC.64 R8, c[0x0][0x220] ;  /* 0x00008800ff087b82 */ /* 0x000e620000000a00 */
[----:B------:R-:W-:-:S02]  /*02b0*/  LOP3.LUT R15, R15, 0x20, RZ, 0xc0, !PT ;  /* 0x000000200f0f7812 */ /* 0x000fc400078ec0ff */
[----:B----4-:R-:W-:Y:S02]  /*02c0*/  LEA R18, P4, R4, UR6, 0x2 ;  /* 0x0000000604127c11 */ /* 0x010fe4000f8810ff */
[----:B------:R-:W-:Y:S02]  /*02d0*/  LEA.HI.X R11, R10, UR7, R11, 0x2, P0 ;  /* 0x000000070a0b7c11 */ /* 0x000fe400080f140b */
[----:B------:R-:W-:Y:S02]  /*02e0*/  LOP3.LUT R17, R17, 0x20, RZ, 0xc0, !PT ;  /* 0x0000002011117812 */ /* 0x000fe400078ec0ff */
[----:B------:R-:W-:Y:S02]  /*02f0*/  IADD3 R10, P2, P3, R14, R16, R15 ;  /* 0x000000100e0a7210 */ /* 0x000fe40007b5e00f */
[--C-:B------:R-:W-:Y:S02]  /*0300*/  LEA.HI.X R21, R4, UR7, R5.reuse, 0x2, P4 ;  /* 0x0000000704157c11 */ /* 0x100fe4000a0f1405 */
[----:B------:R-:W-:-:S02]  /*0310*/  SHF.R.U32.HI R19, RZ, 0x1a, R5 ;  /* 0x0000001aff137819 */ /* 0x000fc40000011605 */
[----:B------:R-:W-:Y:S02]  /*0320*/  LEA R15, P4, R6, UR6, 0x2 ;  /* 0x00000006060f7c11 */ /* 0x000fe4000f8810ff */
[----:B------:R-:W-:Y:S02]  /*0330*/  SHF.R.U32.HI R5, RZ, 0x1a, R7 ;  /* 0x0000001aff057819 */ /* 0x000fe40000011607 */
[----:B------:R-:W-:Y:S02]  /*0340*/  IADD3 R2, P0, P1, R14, R2, R17 ;  /* 0x000000020e027210 */ /* 0x000fe4000791e011 */
[----:B------:R-:W-:Y:S02]  /*0350*/  LEA.HI R4, R13, R13, RZ, 0x6 ;  /* 0x0000000d0d047211 */ /* 0x000fe400078f30ff */
[----:B------:R-:W-:Y:S02]  /*0360*/  LEA.HI.X R17, R6, UR7, R7, 0x2, P4 ;  /* 0x0000000706117c11 */ /* 0x000fe4000a0f1407 */
[----:B------:R-:W-:-:S02]  /*0370*/  LOP3.LUT R19, R19, 0x20, RZ, 0xc0, !PT ;  /* 0x0000002013137812 */ /* 0x000fc400078ec0ff */
[----:B------:R-:W-:Y:S02]  /*0380*/  LOP3.LUT R7, R5, 0x20, RZ, 0xc0, !PT ;  /* 0x0000002005077812 */ /* 0x000fe400078ec0ff */
[----:B------:R-:W-:Y:S02]  /*0390*/  LOP3.LUT R16, R4, 0xffffffc0, RZ, 0xc0, !PT ;  /* 0xffffffc004107812 */ /* 0x000fe400078ec0ff */
[----:B------:R-:W-:Y:S02]  /*03a0*/  IADD3.X R3, R12, R3, RZ, P0, P1 ;  /* 0x000000030c037210 */ /* 0x000fe400007e24ff */
[C---:B------:R-:W-:Y:S02]  /*03b0*/  IADD3 R4, P4, P5, R14.reuse, R18, R19 ;  /* 0x000000120e047210 */ /* 0x040fe40007d9e013 */
[----:B------:R-:W-:Y:S01]  /*03c0*/  IADD3 R6, P0, P1, R14, R15, R7 ;  /* 0x0000000f0e067210 */ /* 0x000fe2000791e007 */
[C---:B------:R-:W-:Y:S01]  /*03d0*/  IMAD.IADD R15, R13.reuse, 0x1, -R16 ;  /* 0x000000010d0f7824 */ /* 0x040fe200078e0a10 */
[C---:B------:R-:W-:Y:S01]  /*03e0*/  IADD3.X R11, R12.reuse, R11, RZ, P2, P3 ;  /* 0x0000000b0c0b7210 */ /* 0x040fe200017e64ff */
[----:B------:R-:W-:Y:S01]  /*03f0*/  IMAD.SHL.U32 R13, R13, 0x40, RZ ;  /* 0x000000400d0d7824 */ /* 0x000fe200078e00ff */
[C---:B------:R-:W-:Y:S01]  /*0400*/  IADD3.X R5, R12.reuse, R21, RZ, P4, P5 ;  /* 0x000000150c057210 */ /* 0x040fe200027ea4ff */
[----:B-1----:R-:W-:Y:S01]  /*0410*/  IMAD.WIDE R8, R15, 0x4, R8 ;  /* 0x000000040f087825 */ /* 0x002fe200078e0208 */
[----:B------:R-:W-:-:S03]  /*0420*/  IADD3.X R7, R12, R17, RZ, P0, P1 ;  /* 0x000000110c077210 */ /* 0x000fc600007e24ff */
[C---:B------:R-:W-:Y:S02]  /*0430*/  IMAD.WIDE R10, R13.reuse, 0x4, R10 ;  /* 0x000000040d0a7825 */ /* 0x040fe400078e020a */
[----:B------:R-:W2:Y:S02]  /*0440*/  LDG.E.EL R8, desc[UR4][R8.64] ;  /* 0x0000000408087981 */ /* 0x000ea4000c2e1900 */
[C---:B------:R-:W-:Y:S02]  /*0450*/  IMAD.WIDE R4, R13.reuse, 0x4, R4 ;  /* 0x000000040d047825 */ /* 0x040fe400078e0204 */
[----:B------:R-:W2:Y:S02]  /*0460*/  LDG.E.EL R11, desc[UR4][R10.64] ;  /* 0x000000040a0b7981 */ /* 0x000ea4000c2e1900 */
[C---:B------:R-:W-:Y:S02]  /*0470*/  IMAD.WIDE R6, R13.reuse, 0x4, R6 ;  /* 0x000000040d067825 */ /* 0x040fe400078e0206 */
[----:B------:R-:W3:Y:S02]  /*0480*/  LDG.E.EL R5, desc[UR4][R4.64] ;  /* 0x0000000404057981 */ /* 0x000ee4000c2e1900 */
[----:B------:R-:W-:-:S02]  /*0490*/  IMAD.WIDE R2, R13, 0x4, R2 ;  /* 0x000000040d027825 */ /* 0x000fc400078e0202 */
[----:B------:R-:W4:Y:S01]  /*04a0*/  LDG.E.EL R7, desc[UR4][R6.64] ;  /* 0x0000000406077981 */ /* 0x000f22000c2e1900 */
[----:B------:R-:W1:Y:S03]  /*04b0*/  LDC.64 R12, c[0x0][0x228] ;  /* 0x00008a00ff0c7b82 */ /* 0x000e660000000a00 */
[----:B------:R-:W5:Y:S01]  /*04c0*/  LDG.E.EL R3, desc[UR4][R2.64] ;  /* 0x0000000402037981 */ /* 0x000f62000c2e1900 */
[----:B-1----:R-:W-:Y:S01]  /*04d0*/  IMAD.WIDE R12, R0, 0x4, R12 ;  /* 0x00000004000c7825 */ /* 0x002fe200078e020c */
[C---:B--2---:R-:W-:Y:S02]  /*04e0*/  FSETP.GT.AND P2, PT, R8.reuse, -R11, PT ;  /* 0x8000000b0800720b */ /* 0x044fe40003f44000 */
[C---:B---3--:R-:W-:Y:S02]  /*04f0*/  FSETP.GT.AND P1, PT, R8.reuse, -R5, PT ;  /* 0x800000050800720b */ /* 0x048fe40003f24000 */
[----:B----4-:R-:W-:-:S02]  /*0500*/  FSETP.GT.AND P0, PT, R8, -R7, PT ;  /* 0x800000070800720b */ /* 0x010fc40003f04000 */
[C---:B-----5:R-:W-:Y:S01]  /*0510*/  FSETP.GT.AND P3, PT, R8.reuse, -R3, PT ;  /* 0x800000030800720b */ /* 0x060fe20003f64000 */
[C---:B------:R-:W-:Y:S01]  /*0520*/  FADD R17, R8.reuse, R11 ;  /* 0x0000000b08117221 */ /* 0x040fe20000000000 */
[C---:B------:R-:W-:Y:S01]  /*0530*/  FADD R18, R8.reuse, R5 ;  /* 0x0000000508127221 */ /* 0x040fe20000000000 */
[C---:B------:R-:W-:Y:S01]  /*0540*/  FADD R19, R8.reuse, R7 ;  /* 0x0000000708137221 */ /* 0x040fe20000000000 */
[----:B------:R-:W-:-:S03]  /*0550*/  FADD R16, R8, R3 ;  /* 0x0000000308107221 */ /* 0x000fc60000000000 */
[----:B------:R-:W-:Y:S02]  /*0560*/  @!P2 FMUL R17, R17, 0.20000000298023223877 ;  /* 0x3e4ccccd1111a820 */ /* 0x000fe40000400000 */
[----:B------:R-:W-:Y:S02]  /*0570*/  @!P1 FMUL R18, R18, 0.20000000298023223877 ;  /* 0x3e4ccccd12129820 */ /* 0x000fe40000400000 */
[----:B------:R-:W-:Y:S02]  /*0580*/  @!P0 FMUL R19, R19, 0.20000000298023223877 ;  /* 0x3e4ccccd13138820 */ /* 0x000fe40000400000 */
[----:B------:R-:W-:-:S05]  /*0590*/  @!P3 FMUL R16, R16, 0.20000000298023223877 ;  /* 0x3e4ccccd1010b820 */ /* 0x000fca0000400000 */
[----:B------:R-:W-:Y:S01]  /*05a0*/  STG.E.128 desc[UR4][R12.64], R16 ;  /* 0x000000100c007986 */ /* 0x000fe2000c101d04 */
[----:B------:R-:W-:Y:S05]  /*05b0*/  EXIT ;  /* 0x000000000000794d */ /* 0x000fea0003800000 */
.L_x_0:
[----:B------:R-:W-:-:S00]  /*05c0*/  BRA `(.L_x_0) ;  /* 0xfffffffc00fc7947 */ /* 0x000fc0000383ffff */
[----:B------:R-:W-:-:S00]  /*05d0*/  NOP ;  /* 0x0000000000007918 */ /* 0x000fc00000000000 */
        /* <DEDUP_REMOVED lines=10> */
.L_x_1:


//--------------------- .nv.constant0.triton_poi_fused__unsafe_index_convolution_leaky_relu_12 --------------------------
	.section	.nv.constant0.triton_poi_fused__unsafe_index_convolution_leaky_relu_12,"a",@progbits
	.sectionflags	@""
	.align	4
.nv.constant0.triton_poi_fused__unsafe_index_convolution_leaky_relu_12:
	.zero		564
